//
// Generated by NVIDIA NVVM Compiler
//
// Compiler Build ID: CL-36424714
// Cuda compilation tools, release 13.0, V13.0.88
// Based on NVVM 20.0.0
//

.version 9.0
.target sm_100
.address_size 64

	// .globl	evaluate_genomes

.visible .entry evaluate_genomes(
	.param .u64 .ptr .align 1 evaluate_genomes_param_0,
	.param .u64 .ptr .align 1 evaluate_genomes_param_1,
	.param .u32 evaluate_genomes_param_2,
	.param .u32 evaluate_genomes_param_3
)
{
	.reg .pred 	%p<11>;
	.reg .b32 	%r<38>;
	.reg .b32 	%f<84>;
	.reg .b64 	%rd<16>;

	ld.param.u64 	%rd4, [evaluate_genomes_param_0];
	ld.param.u64 	%rd3, [evaluate_genomes_param_1];
	ld.param.u32 	%r23, [evaluate_genomes_param_2];
	ld.param.u32 	%r24, [evaluate_genomes_param_3];
	cvta.to.global.u64 	%rd1, %rd4;
	mov.u32 	%r25, %ctaid.x;
	mov.u32 	%r26, %ntid.x;
	mov.u32 	%r27, %tid.x;
	mad.lo.s32 	%r1, %r25, %r26, %r27;
	setp.ge.s32 	%p1, %r1, %r24;
	@%p1 bra 	$L__BB0_15;
	setp.lt.s32 	%p2, %r23, 1;
	mov.f32 	%f83, 0f00000000;
	@%p2 bra 	$L__BB0_14;
	mul.lo.s32 	%r2, %r23, %r1;
	and.b32  	%r3, %r23, 15;
	setp.lt.u32 	%p3, %r23, 16;
	mov.f32 	%f83, 0f00000000;
	mov.b32 	%r34, 0;
	@%p3 bra 	$L__BB0_5;
	and.b32  	%r34, %r23, 2147483632;
	neg.s32 	%r32, %r34;
	add.s64 	%rd2, %rd1, 32;
	mov.f32 	%f83, 0f00000000;
	mov.u32 	%r31, %r2;
$L__BB0_4:
	.pragma "nounroll";
	mul.wide.s32 	%rd5, %r31, 4;
	add.s64 	%rd6, %rd2, %rd5;
	ld.global.f32 	%f18, [%rd6+-32];
	fma.rn.f32 	%f19, %f18, %f18, %f83;
	ld.global.f32 	%f20, [%rd6+-28];
	fma.rn.f32 	%f21, %f20, %f20, %f19;
	ld.global.f32 	%f22, [%rd6+-24];
	fma.rn.f32 	%f23, %f22, %f22, %f21;
	ld.global.f32 	%f24, [%rd6+-20];
	fma.rn.f32 	%f25, %f24, %f24, %f23;
	ld.global.f32 	%f26, [%rd6+-16];
	fma.rn.f32 	%f27, %f26, %f26, %f25;
	ld.global.f32 	%f28, [%rd6+-12];
	fma.rn.f32 	%f29, %f28, %f28, %f27;
	ld.global.f32 	%f30, [%rd6+-8];
	fma.rn.f32 	%f31, %f30, %f30, %f29;
	ld.global.f32 	%f32, [%rd6+-4];
	fma.rn.f32 	%f33, %f32, %f32, %f31;
	ld.global.f32 	%f34, [%rd6];
	fma.rn.f32 	%f35, %f34, %f34, %f33;
	ld.global.f32 	%f36, [%rd6+4];
	fma.rn.f32 	%f37, %f36, %f36, %f35;
	ld.global.f32 	%f38, [%rd6+8];
	fma.rn.f32 	%f39, %f38, %f38, %f37;
	ld.global.f32 	%f40, [%rd6+12];
	fma.rn.f32 	%f41, %f40, %f40, %f39;
	ld.global.f32 	%f42, [%rd6+16];
	fma.rn.f32 	%f43, %f42, %f42, %f41;
	ld.global.f32 	%f44, [%rd6+20];
	fma.rn.f32 	%f45, %f44, %f44, %f43;
	ld.global.f32 	%f46, [%rd6+24];
	fma.rn.f32 	%f47, %f46, %f46, %f45;
	ld.global.f32 	%f48, [%rd6+28];
	fma.rn.f32 	%f83, %f48, %f48, %f47;
	add.s32 	%r32, %r32, 16;
	add.s32 	%r31, %r31, 16;
	setp.ne.s32 	%p4, %r32, 0;
	@%p4 bra 	$L__BB0_4;
$L__BB0_5:
	setp.eq.s32 	%p5, %r3, 0;
	@%p5 bra 	$L__BB0_14;
	and.b32  	%r11, %r23, 7;
	setp.lt.u32 	%p6, %r3, 8;
	@%p6 bra 	$L__BB0_8;
	add.s32 	%r29, %r34, %r2;
	mul.wide.s32 	%rd7, %r29, 4;
	add.s64 	%rd8, %rd1, %rd7;
	ld.global.f32 	%f50, [%rd8];
	fma.rn.f32 	%f51, %f50, %f50, %f83;
	ld.global.f32 	%f52, [%rd8+4];
	fma.rn.f32 	%f53, %f52, %f52, %f51;
	ld.global.f32 	%f54, [%rd8+8];
	fma.rn.f32 	%f55, %f54, %f54, %f53;
	ld.global.f32 	%f56, [%rd8+12];
	fma.rn.f32 	%f57, %f56, %f56, %f55;
	ld.global.f32 	%f58, [%rd8+16];
	fma.rn.f32 	%f59, %f58, %f58, %f57;
	ld.global.f32 	%f60, [%rd8+20];
	fma.rn.f32 	%f61, %f60, %f60, %f59;
	ld.global.f32 	%f62, [%rd8+24];
	fma.rn.f32 	%f63, %f62, %f62, %f61;
	ld.global.f32 	%f64, [%rd8+28];
	fma.rn.f32 	%f83, %f64, %f64, %f63;
	add.s32 	%r34, %r34, 8;
$L__BB0_8:
	setp.eq.s32 	%p7, %r11, 0;
	@%p7 bra 	$L__BB0_14;
	and.b32  	%r14, %r23, 3;
	setp.lt.u32 	%p8, %r11, 4;
	@%p8 bra 	$L__BB0_11;
	add.s32 	%r30, %r34, %r2;
	mul.wide.s32 	%rd9, %r30, 4;
	add.s64 	%rd10, %rd1, %rd9;
	ld.global.f32 	%f66, [%rd10];
	fma.rn.f32 	%f67, %f66, %f66, %f83;
	ld.global.f32 	%f68, [%rd10+4];
	fma.rn.f32 	%f69, %f68, %f68, %f67;
	ld.global.f32 	%f70, [%rd10+8];
	fma.rn.f32 	%f71, %f70, %f70, %f69;
	ld.global.f32 	%f72, [%rd10+12];
	fma.rn.f32 	%f83, %f72, %f72, %f71;
	add.s32 	%r34, %r34, 4;
$L__BB0_11:
	setp.eq.s32 	%p9, %r14, 0;
	@%p9 bra 	$L__BB0_14;
	add.s32 	%r37, %r34, %r2;
	neg.s32 	%r36, %r14;
$L__BB0_13:
	.pragma "nounroll";
	mul.wide.s32 	%rd11, %r37, 4;
	add.s64 	%rd12, %rd1, %rd11;
	ld.global.f32 	%f73, [%rd12];
	fma.rn.f32 	%f83, %f73, %f73, %f83;
	add.s32 	%r37, %r37, 1;
	add.s32 	%r36, %r36, 1;
	setp.ne.s32 	%p10, %r36, 0;
	@%p10 bra 	$L__BB0_13;
$L__BB0_14:
	neg.f32 	%f74, %f83;
	cvta.to.global.u64 	%rd13, %rd3;
	mul.wide.s32 	%rd14, %r1, 4;
	add.s64 	%rd15, %rd13, %rd14;
	st.global.f32 	[%rd15], %f74;
$L__BB0_15:
	ret;

}


// ===== COMPILED SASS (sm_100) =====

	.target	sm_100

	.elftype	@"ET_EXEC"


//--------------------- .note.nv.tkinfo           --------------------------
	.section	.note.nv.tkinfo,"",@"SHT_NOTE"
	.sectionflags	@"SHF_NOTE_NV_TKINFO"
	.tkinfo
        /*0018*/ 	.word	0x00000002
        /*0030*/ 	.string	""
        /*0030*/ 	.string	"ptxas"
        /*0030*/ 	.string	"Cuda compilation tools, release 13.0, V13.0.88"
        /*0030*/ 	.string	"Build cuda_13.0.r13.0/compiler.36424714_0"
        /*0030*/ 	.string	"-arch sm_100 -m 64 "



//--------------------- .note.nv.cuinfo           --------------------------
	.section	.note.nv.cuinfo,"",@"SHT_NOTE"
	.sectionflags	@"SHF_NOTE_NV_CUINFO"
        /*0018*/ 	.short	0x0002
        /*001a*/ 	.short	0x0064
        /*001c*/ 	.short	0x0082
	.zero		2


//--------------------- .nv.info                  --------------------------
	.section	.nv.info,"",@"SHT_CUDA_INFO"
	.align	4


	//----- nvinfo : EIATTR_REGCOUNT
	.align		4
        /*0000*/ 	.byte	0x04, 0x2f
        /*0002*/ 	.short	(.L_1 - .L_0)
	.align		4
.L_0:
        /*0004*/ 	.word	index@(evaluate_genomes)
        /*0008*/ 	.word	0x00000020


	//----- nvinfo : EIATTR_FRAME_SIZE
	.align		4
.L_1:
        /*000c*/ 	.byte	0x04, 0x11
        /*000e*/ 	.short	(.L_3 - .L_2)
	.align		4
.L_2:
        /*0010*/ 	.word	index@(evaluate_genomes)
        /*0014*/ 	.word	0x00000000


	//----- nvinfo : EIATTR_MIN_STACK_SIZE
	.align		4
.L_3:
        /*0018*/ 	.byte	0x04, 0x12
        /*001a*/ 	.short	(.L_5 - .L_4)
	.align		4
.L_4:
        /*001c*/ 	.word	index@(evaluate_genomes)
        /*0020*/ 	.word	0x00000000
.L_5:


//--------------------- .nv.compat                --------------------------
	.section	.nv.compat,"",@"SHT_CUDA_COMPAT_INFO"
	.align	4
        /*0000*/ 	.byte	0x02, 0x09, 0x00, 0x00, 0x02, 0x02, 0x01, 0x00, 0x02, 0x05, 0x05, 0x00, 0x03, 0x07, 0x01, 0x01
        /*0010*/ 	.byte	0x02, 0x03, 0x00, 0x00, 0x02, 0x06, 0x01, 0x00, 0x04, 0x0b, 0x08, 0x00, 0x09, 0x00, 0x00, 0x00
        /*0020*/ 	.byte	0x00, 0x00, 0x00, 0x00


//--------------------- .nv.info.evaluate_genomes --------------------------
	.section	.nv.info.evaluate_genomes,"",@"SHT_CUDA_INFO"
	.sectionflags	@""
	.align	4


	//----- nvinfo : EIATTR_CUDA_API_VERSION
	.align		4
        /*0000*/ 	.byte	0x04, 0x37
        /*0002*/ 	.short	(.L_7 - .L_6)
.L_6:
        /*0004*/ 	.word	0x00000082


	//----- nvinfo : EIATTR_KPARAM_INFO
	.align		4
.L_7:
        /*0008*/ 	.byte	0x04, 0x17
        /*000a*/ 	.short	(.L_9 - .L_8)
.L_8:
        /*000c*/ 	.word	0x00000000
        /*0010*/ 	.short	0x0003
        /*0012*/ 	.short	0x0014
        /*0014*/ 	.byte	0x00, 0xf0, 0x11, 0x00


	//----- nvinfo : EIATTR_KPARAM_INFO
	.align		4
.L_9:
        /*0018*/ 	.byte	0x04, 0x17
        /*001a*/ 	.short	(.L_11 - .L_10)
.L_10:
        /*001c*/ 	.word	0x00000000
        /*0020*/ 	.short	0x0002
        /*0022*/ 	.short	0x0010
        /*0024*/ 	.byte	0x00, 0xf0, 0x11, 0x00


	//----- nvinfo : EIATTR_KPARAM_INFO
	.align		4
.L_11:
        /*0028*/ 	.byte	0x04, 0x17
        /*002a*/ 	.short	(.L_13 - .L_12)
.L_12:
        /*002c*/ 	.word	0x00000000
        /*0030*/ 	.short	0x0001
        /*0032*/ 	.short	0x0008
        /*0034*/ 	.byte	0x00, 0xf5, 0x21, 0x00


	//----- nvinfo : EIATTR_KPARAM_INFO
	.align		4
.L_13:
        /*0038*/ 	.byte	0x04, 0x17
        /*003a*/ 	.short	(.L_15 - .L_14)
.L_14:
        /*003c*/ 	.word	0x00000000
        /*0040*/ 	.short	0x0000
        /*0042*/ 	.short	0x0000
        /*0044*/ 	.byte	0x00, 0xf5, 0x21, 0x00


	//----- nvinfo : EIATTR_SPARSE_MMA_MASK
	.align		4
.L_15:
        /*0048*/ 	.byte	0x03, 0x50
        /*004a*/ 	.short	0x0000


	//----- nvinfo : EIATTR_MAXREG_COUNT
	.align		4
        /*004c*/ 	.byte	0x03, 0x1b
        /*004e*/ 	.short	0x00ff


	//----- nvinfo : EIATTR_MERCURY_ISA_VERSION
	.align		4
        /*0050*/ 	.byte	0x03, 0x5f
        /*0052*/ 	.short	0x0101


	//----- nvinfo : EIATTR_VRC_CTA_INIT_COUNT
	.align		4
        /*0054*/ 	.byte	0x02, 0x4a
	.zero		1
	.zero		1


	//----- nvinfo : EIATTR_EXIT_INSTR_OFFSETS
	.align		4
        /*0058*/ 	.byte	0x04, 0x1c
        /*005a*/ 	.short	(.L_17 - .L_16)


	//   ....[0]....
.L_16:
        /*005c*/ 	.word	0x00000070


	//   ....[1]....
        /*0060*/ 	.word	0x000007b0


	//----- nvinfo : EIATTR_CBANK_PARAM_SIZE
	.align		4
.L_17:
        /*0064*/ 	.byte	0x03, 0x19
        /*0066*/ 	.short	0x0018


	//----- nvinfo : EIATTR_PARAM_CBANK
	.align		4
        /*0068*/ 	.byte	0x04, 0x0a
        /*006a*/ 	.short	(.L_19 - .L_18)
	.align		4
.L_18:
        /*006c*/ 	.word	index@(.nv.constant0.evaluate_genomes)
        /*0070*/ 	.short	0x0380
        /*0072*/ 	.short	0x0018


	//----- nvinfo : EIATTR_SW_WAR
	.align		4
.L_19:
        /*0074*/ 	.byte	0x04, 0x36
        /*0076*/ 	.short	(.L_21 - .L_20)
.L_20:
        /*0078*/ 	.word	0x00000008
.L_21:


//--------------------- .nv.callgraph             --------------------------
	.section	.nv.callgraph,"",@"SHT_CUDA_CALLGRAPH"
	.align	4
	.sectionentsize	8
	.align		4
        /*0000*/ 	.word	0x00000000
	.align		4
        /*0004*/ 	.word	0xffffffff
	.align		4
        /*0008*/ 	.word	0x00000000
	.align		4
        /*000c*/ 	.word	0xfffffffe
	.align		4
        /*0010*/ 	.word	0x00000000
	.align		4
        /*0014*/ 	.word	0xfffffffd
	.align		4
        /*0018*/ 	.word	0x00000000
	.align		4
        /*001c*/ 	.word	0xfffffffc


//--------------------- .text.evaluate_genomes    --------------------------
	.section	.text.evaluate_genomes,"ax",@progbits
	.align	128
        .global         evaluate_genomes
        .type           evaluate_genomes,@function
        .size           evaluate_genomes,(.L_x_7 - evaluate_genomes)
        .other          evaluate_genomes,@"STO_CUDA_ENTRY STV_DEFAULT"
evaluate_genomes:
.text.evaluate_genomes:
[----:B------:R-:W-:Y:S01]  /*0000*/  LDC R1, c[0x0][0x37c] ;  /* 0x0000df00ff017b82 */ /* 0x000fe20000000800 */
[----:B------:R-:W0:Y:S07]  /*0010*/  S2R R3, SR_TID.X ;  /* 0x0000000000037919 */ /* 0x000e2e0000002100 */
[----:B------:R-:W0:Y:S01]  /*0020*/  S2UR UR4, SR_CTAID.X ;  /* 0x00000000000479c3 */ /* 0x000e220000002500 */
[----:B------:R-:W1:Y:S07]  /*0030*/  LDCU UR5, c[0x0][0x394] ;  /* 0x00007280ff0577ac */ /* 0x000e6e0008000800 */
[----:B------:R-:W0:Y:S02]  /*0040*/  LDC R2, c[0x0][0x360] ;  /* 0x0000d800ff027b82 */ /* 0x000e240000000800 */
[----:B0-----:R-:W-:-:S05]  /*0050*/  IMAD R2, R2, UR4, R3 ;  /* 0x0000000402027c24 */ /* 0x001fca000f8e0203 */
[----:B-1----:R-:W-:-:S13]  /*0060*/  ISETP.GE.AND P0, PT, R2, UR5, PT ;  /* 0x0000000502007c0c */ /* 0x002fda000bf06270 */
[----:B------:R-:W-:Y:S05]  /*0070*/  @P0 EXIT ;  /* 0x000000000000094d */ /* 0x000fea0003800000 */
[----:B------:R-:W0:Y:S01]  /*0080*/  LDCU UR7, c[0x0][0x390] ;  /* 0x00007200ff0777ac */ /* 0x000e220008000800 */
[----:B------:R-:W-:Y:S01]  /*0090*/  HFMA2 R0, -RZ, RZ, 0, 0 ;  /* 0x00000000ff007431 */ /* 0x000fe200000001ff */
[----:B------:R-:W1:Y:S01]  /*00a0*/  LDCU.64 UR12, c[0x0][0x358] ;  /* 0x00006b00ff0c77ac */ /* 0x000e620008000a00 */
[----:B0-----:R-:W-:-:S09]  /*00b0*/  UISETP.GE.AND UP0, UPT, UR7, 0x1, UPT ;  /* 0x000000010700788c */ /* 0x001fd2000bf06270 */
[----:B-1----:R-:W-:Y:S05]  /*00c0*/  BRA.U !UP0, `(.L_x_0) ;  /* 0x0000000508a87547 */ /* 0x002fea000b800000 */
[----:B------:R-:W-:Y:S02]  /*00d0*/  UISETP.GE.U32.AND UP1, UPT, UR7, 0x10, UPT ;  /* 0x000000100700788c */ /* 0x000fe4000bf26070 */
[----:B------:R-:W-:Y:S01]  /*00e0*/  IMAD R3, R2, UR7, RZ ;  /* 0x0000000702037c24 */ /* 0x000fe2000f8e02ff */
[----:B------:R-:W-:Y:S01]  /*00f0*/  ULOP3.LUT UR10, UR7, 0xf, URZ, 0xc0, !UPT ;  /* 0x0000000f070a7892 */ /* 0x000fe2000f8ec0ff */
[----:B------:R-:W-:Y:S01]  /*0100*/  MOV R0, RZ ;  /* 0x000000ff00007202 */ /* 0x000fe20000000f00 */
[----:B------:R-:W-:Y:S02]  /*0110*/  UMOV UR4, URZ ;  /* 0x000000ff00047c82 */ /* 0x000fe40008000000 */
[----:B------:R-:W-:Y:S02]  /*0120*/  UISETP.NE.AND UP0, UPT, UR10, URZ, UPT ;  /* 0x000000ff0a00728c */ /* 0x000fe4000bf05270 */
[----:B------:R-:W-:Y:S09]  /*0130*/  BRA.U !UP1, `(.L_x_1) ;  /* 0x0000000109b87547 */ /* 0x000ff2000b800000 */
[----:B------:R-:W0:Y:S01]  /*0140*/  LDCU.64 UR8, c[0x0][0x380] ;  /* 0x00007000ff0877ac */ /* 0x000e220008000a00 */
[----:B------:R-:W-:Y:S02]  /*0150*/  MOV R0, RZ ;  /* 0x000000ff00007202 */ /* 0x000fe40000000f00 */
[----:B------:R-:W-:Y:S01]  /*0160*/  MOV R6, R3 ;  /* 0x0000000300067202 */ /* 0x000fe20000000f00 */
[----:B------:R-:W-:Y:S02]  /*0170*/  ULOP3.LUT UR4, UR7, 0x7ffffff0, URZ, 0xc0, !UPT ;  /* 0x7ffffff007047892 */ /* 0x000fe4000f8ec0ff */
[----:B0-----:R-:W-:Y:S02]  /*0180*/  UIADD3 UR5, UP1, UPT, UR8, 0x20, URZ ;  /* 0x0000002008057890 */ /* 0x001fe4000ff3e0ff */
[----:B------:R-:W-:Y:S02]  /*0190*/  UIADD3 UR8, UPT, UPT, -UR4, URZ, URZ ;  /* 0x000000ff04087290 */ /* 0x000fe4000fffe1ff */
[----:B------:R-:W-:-:S12]  /*01a0*/  UIADD3.X UR6, UPT, UPT, URZ, UR9, URZ, UP1, !UPT ;  /* 0x00000009ff067290 */ /* 0x000fd80008ffe4ff */
.L_x_2:
[----:B------:R-:W-:Y:S02]  /*01b0*/  MOV R4, UR5 ;  /* 0x0000000500047c02 */ /* 0x000fe40008000f00 */
[----:B------:R-:W-:-:S03]  /*01c0*/  MOV R5, UR6 ;  /* 0x0000000600057c02 */ /* 0x000fc60008000f00 */
[----:B------:R-:W-:-:S05]  /*01d0*/  IMAD.WIDE R4, R6, 0x4, R4 ;  /* 0x0000000406047825 */ /* 0x000fca00078e0204 */
[----:B------:R-:W2:Y:S04]  /*01e0*/  LDG.E R15, desc[UR12][R4.64+-0x20] ;  /* 0xffffe00c040f7981 */ /* 0x000ea8000c1e1900 */
[----:B------:R-:W3:Y:S04]  /*01f0*/  LDG.E R17, desc[UR12][R4.64+-0x1c] ;  /* 0xffffe40c04117981 */ /* 0x000ee8000c1e1900 */
[----:B------:R-:W4:Y:S04]  /*0200*/  LDG.E R19, desc[UR12][R4.64+-0x18] ;  /* 0xffffe80c04137981 */ /* 0x000f28000c1e1900 */
[----:B------:R-:W5:Y:S04]  /*0210*/  LDG.E R21, desc[UR12][R4.64+-0x14] ;  /* 0xffffec0c04157981 */ /* 0x000f68000c1e1900 */
        /* <DEDUP_REMOVED lines=11> */
[----:B------:R-:W5:Y:S01]  /*02d0*/  LDG.E R14, desc[UR12][R4.64+0x1c] ;  /* 0x00001c0c040e7981 */ /* 0x000f62000c1e1900 */
[----:B------:R-:W-:Y:S01]  /*02e0*/  UIADD3 UR8, UPT, UPT, UR8, 0x10, URZ ;  /* 0x0000001008087890 */ /* 0x000fe2000fffe0ff */
[----:B------:R-:W-:-:S03]  /*02f0*/  IADD3 R6, PT, PT, R6, 0x10, RZ ;  /* 0x0000001006067810 */ /* 0x000fc60007ffe0ff */
[----:B------:R-:W-:Y:S01]  /*0300*/  UISETP.NE.AND UP1, UPT, UR8, URZ, UPT ;  /* 0x000000ff0800728c */ /* 0x000fe2000bf25270 */
[----:B--2---:R-:W-:-:S04]  /*0310*/  FFMA R0, R15, R15, R0 ;  /* 0x0000000f0f007223 */ /* 0x004fc80000000000 */
[----:B---3--:R-:W-:-:S04]  /*0320*/  FFMA R0, R17, R17, R0 ;  /* 0x0000001111007223 */ /* 0x008fc80000000000 */
[----:B----4-:R-:W-:-:S04]  /*0330*/  FFMA R0, R19, R19, R0 ;  /* 0x0000001313007223 */ /* 0x010fc80000000000 */
[----:B-----5:R-:W-:-:S04]  /*0340*/  FFMA R0, R21, R21, R0 ;  /* 0x0000001515007223 */ /* 0x020fc80000000000 */
[----:B------:R-:W-:-:S04]  /*0350*/  FFMA R0, R23, R23, R0 ;  /* 0x0000001717007223 */ /* 0x000fc80000000000 */
        /* <DEDUP_REMOVED lines=10> */
[----:B------:R-:W-:Y:S01]  /*0400*/  FFMA R0, R14, R14, R7 ;  /* 0x0000000e0e007223 */ /* 0x000fe20000000007 */
[----:B------:R-:W-:Y:S06]  /*0410*/  BRA.U UP1, `(.L_x_2) ;  /* 0xfffffffd01647547 */ /* 0x000fec000b83ffff */
.L_x_1:
[----:B------:R-:W-:Y:S05]  /*0420*/  BRA.U !UP0, `(.L_x_0) ;  /* 0x0000000108d07547 */ /* 0x000fea000b800000 */
[----:B------:R-:W-:Y:S02]  /*0430*/  UISETP.GE.U32.AND UP0, UPT, UR10, 0x8, UPT ;  /* 0x000000080a00788c */ /* 0x000fe4000bf06070 */
[----:B------:R-:W-:-:S04]  /*0440*/  ULOP3.LUT UR6, UR7, 0x7, URZ, 0xc0, !UPT ;  /* 0x0000000707067892 */ /* 0x000fc8000f8ec0ff */
[----:B------:R-:W-:-:S03]  /*0450*/  UISETP.NE.AND UP1, UPT, UR6, URZ, UPT ;  /* 0x000000ff0600728c */ /* 0x000fc6000bf25270 */
[----:B------:R-:W-:Y:S08]  /*0460*/  BRA.U !UP0, `(.L_x_3) ;  /* 0x0000000108507547 */ /* 0x000ff0000b800000 */
[----:B------:R-:W0:Y:S01]  /*0470*/  LDC.64 R4, c[0x0][0x380] ;  /* 0x0000e000ff047b82 */ /* 0x000e220000000a00 */
[----:B------:R-:W-:-:S05]  /*0480*/  IADD3 R7, PT, PT, R3, UR4, RZ ;  /* 0x0000000403077c10 */ /* 0x000fca000fffe0ff */
[----:B0-----:R-:W-:-:S05]  /*0490*/  IMAD.WIDE R4, R7, 0x4, R4 ;  /* 0x0000000407047825 */ /* 0x001fca00078e0204 */
[----:B------:R-:W2:Y:S04]  /*04a0*/  LDG.E R7, desc[UR12][R4.64] ;  /* 0x0000000c04077981 */ /* 0x000ea8000c1e1900 */
[----:B------:R-:W3:Y:S04]  /*04b0*/  LDG.E R9, desc[UR12][R4.64+0x4] ;  /* 0x0000040c04097981 */ /* 0x000ee8000c1e1900 */
[----:B------:R-:W4:Y:S04]  /*04c0*/  LDG.E R11, desc[UR12][R4.64+0x8] ;  /* 0x0000080c040b7981 */ /* 0x000f28000c1e1900 */
[----:B------:R-:W5:Y:S04]  /*04d0*/  LDG.E R13, desc[UR12][R4.64+0xc] ;  /* 0x00000c0c040d7981 */ /* 0x000f68000c1e1900 */
[----:B------:R-:W5:Y:S04]  /*04e0*/  LDG.E R15, desc[UR12][R4.64+0x10] ;  /* 0x0000100c040f7981 */ /* 0x000f68000c1e1900 */
[----:B------:R-:W5:Y:S04]  /*04f0*/  LDG.E R17, desc[UR12][R4.64+0x14] ;  /* 0x0000140c04117981 */ /* 0x000f68000c1e1900 */
[----:B------:R-:W5:Y:S04]  /*0500*/  LDG.E R19, desc[UR12][R4.64+0x18] ;  /* 0x0000180c04137981 */ /* 0x000f68000c1e1900 */
[----:B------:R-:W5:Y:S01]  /*0510*/  LDG.E R21, desc[UR12][R4.64+0x1c] ;  /* 0x00001c0c04157981 */ /* 0x000f62000c1e1900 */
[----:B------:R-:W-:Y:S01]  /*0520*/  UIADD3 UR4, UPT, UPT, UR4, 0x8, URZ ;  /* 0x0000000804047890 */ /* 0x000fe2000fffe0ff */
[----:B--2---:R-:W-:-:S04]  /*0530*/  FFMA R0, R7, R7, R0 ;  /* 0x0000000707007223 */ /* 0x004fc80000000000 */
[----:B---3--:R-:W-:-:S04]  /*0540*/  FFMA R0, R9, R9, R0 ;  /* 0x0000000909007223 */ /* 0x008fc80000000000 */
[----:B----4-:R-:W-:-:S04]  /*0550*/  FFMA R0, R11, R11, R0 ;  /* 0x0000000b0b007223 */ /* 0x010fc80000000000 */
[----:B-----5:R-:W-:-:S04]  /*0560*/  FFMA R0, R13, R13, R0 ;  /* 0x0000000d0d007223 */ /* 0x020fc80000000000 */
[----:B------:R-:W-:-:S04]  /*0570*/  FFMA R0, R15, R15, R0 ;  /* 0x0000000f0f007223 */ /* 0x000fc80000000000 */
[----:B------:R-:W-:-:S04]  /*0580*/  FFMA R0, R17, R17, R0 ;  /* 0x0000001111007223 */ /* 0x000fc80000000000 */
[----:B------:R-:W-:-:S04]  /*0590*/  FFMA R0, R19, R19, R0 ;  /* 0x0000001313007223 */ /* 0x000fc80000000000 */
[----:B------:R-:W-:-:S07]  /*05a0*/  FFMA R0, R21, R21, R0 ;  /* 0x0000001515007223 */ /* 0x000fce0000000000 */
.L_x_3:
        /* <DEDUP_REMOVED lines=11> */
[----:B------:R-:W5:Y:S01]  /*0660*/  LDG.E R13, desc[UR12][R4.64+0xc] ;  /* 0x00000c0c040d7981 */ /* 0x000f62000c1e1900 */
[----:B------:R-:W-:Y:S01]  /*0670*/  UIADD3 UR4, UPT, UPT, UR4, 0x4, URZ ;  /* 0x0000000404047890 */ /* 0x000fe2000fffe0ff */
[----:B--2---:R-:W-:-:S04]  /*0680*/  FFMA R0, R7, R7, R0 ;  /* 0x0000000707007223 */ /* 0x004fc80000000000 */
[----:B---3--:R-:W-:-:S04]  /*0690*/  FFMA R0, R9, R9, R0 ;  /* 0x0000000909007223 */ /* 0x008fc80000000000 */
[----:B----4-:R-:W-:-:S04]  /*06a0*/  FFMA R0, R11, R11, R0 ;  /* 0x0000000b0b007223 */ /* 0x010fc80000000000 */
[----:B-----5:R-:W-:-:S07]  /*06b0*/  FFMA R0, R13, R13, R0 ;  /* 0x0000000d0d007223 */ /* 0x020fce0000000000 */
.L_x_4:
[----:B------:R-:W-:Y:S05]  /*06c0*/  BRA.U !UP1, `(.L_x_0) ;  /* 0x0000000109287547 */ /* 0x000fea000b800000 */
[----:B------:R-:W0:Y:S01]  /*06d0*/  LDC.64 R6, c[0x0][0x380] ;  /* 0x0000e000ff067b82 */ /* 0x000e220000000a00 */
[----:B------:R-:W-:Y:S01]  /*06e0*/  IADD3 R3, PT, PT, R3, UR4, RZ ;  /* 0x0000000403037c10 */ /* 0x000fe2000fffe0ff */
[----:B------:R-:W-:-:S12]  /*06f0*/  UIADD3 UR5, UPT, UPT, -UR5, URZ, URZ ;  /* 0x000000ff05057290 */ /* 0x000fd8000fffe1ff */
.L_x_5:
[----:B0-----:R-:W-:-:S06]  /*0700*/  IMAD.WIDE R4, R3, 0x4, R6 ;  /* 0x0000000403047825 */ /* 0x001fcc00078e0206 */
[----:B------:R-:W2:Y:S01]  /*0710*/  LDG.E R5, desc[UR12][R4.64] ;  /* 0x0000000c04057981 */ /* 0x000ea2000c1e1900 */
[----:B------:R-:W-:Y:S01]  /*0720*/  UIADD3 UR5, UPT, UPT, UR5, 0x1, URZ ;  /* 0x0000000105057890 */ /* 0x000fe2000fffe0ff */
[----:B------:R-:W-:-:S03]  /*0730*/  IADD3 R3, PT, PT, R3, 0x1, RZ ;  /* 0x0000000103037810 */ /* 0x000fc60007ffe0ff */
[----:B------:R-:W-:Y:S01]  /*0740*/  UISETP.NE.AND UP0, UPT, UR5, URZ, UPT ;  /* 0x000000ff0500728c */ /* 0x000fe2000bf05270 */
[----:B--2---:R-:W-:-:S08]  /*0750*/  FFMA R0, R5, R5, R0 ;  /* 0x0000000505007223 */ /* 0x004fd00000000000 */
[----:B------:R-:W-:Y:S05]  /*0760*/  BRA.U UP0, `(.L_x_5) ;  /* 0xfffffffd00e47547 */ /* 0x000fea000b83ffff */
.L_x_0:
[----:B------:R-:W0:Y:S01]  /*0770*/  LDC.64 R4, c[0x0][0x388] ;  /* 0x0000e200ff047b82 */ /* 0x000e220000000a00 */
[----:B------:R-:W-:Y:S01]  /*0780*/  FADD R7, -R0, -RZ ;  /* 0x800000ff00077221 */ /* 0x000fe20000000100 */
[----:B0-----:R-:W-:-:S05]  /*0790*/  IMAD.WIDE R2, R2, 0x4, R4 ;  /* 0x0000000402027825 */ /* 0x001fca00078e0204 */
[----:B------:R-:W-:Y:S01]  /*07a0*/  STG.E desc[UR12][R2.64], R7 ;  /* 0x0000000702007986 */ /* 0x000fe2000c10190c */
[----:B------:R-:W-:Y:S05]  /*07b0*/  EXIT ;  /* 0x000000000000794d */ /* 0x000fea0003800000 */
.L_x_6:
[----:B------:R-:W-:-:S00]  /*07c0*/  BRA `(.L_x_6) ;  /* 0xfffffffc00fc7947 */ /* 0x000fc0000383ffff */
[----:B------:R-:W-:-:S00]  /*07d0*/  NOP ;  /* 0x0000000000007918 */ /* 0x000fc00000000000 */
        /* <DEDUP_REMOVED lines=10> */
.L_x_7:


//--------------------- .nv.shared.reserved.0     --------------------------
	.section	.nv.shared.reserved.0,"aw",@nobits
	.weak		__nv_reservedSMEM_offset_0_alias
	.size		__nv_reservedSMEM_offset_0_alias, 0, 64
	.other		__nv_reservedSMEM_offset_0_alias,@"STO_CUDA_RESERVED_SHARED STV_DEFAULT"
__nv_reservedSMEM_offset_0_alias:
	.zero		0
	.zero		64


//--------------------- .nv.constant0.evaluate_genomes --------------------------
	.section	.nv.constant0.evaluate_genomes,"a",@progbits
	.sectionflags	@""
	.align	4
.nv.constant0.evaluate_genomes:
	.zero		920


//--------------------- SYMBOLS --------------------------

	.type		.nv.reservedSmem.offset0,@object
	.size		.nv.reservedSmem.offset0,0x4
